//
// Generated by NVIDIA NVVM Compiler
//
// Compiler Build ID: CL-36424714
// Cuda compilation tools, release 13.0, V13.0.88
// Based on NVVM 20.0.0
//

.version 9.0
.target sm_100
.address_size 64

	// .globl	_Z17probe_fmaf_kernelPfff

.visible .entry _Z17probe_fmaf_kernelPfff(
	.param .u64 .ptr .align 1 _Z17probe_fmaf_kernelPfff_param_0,
	.param .f32 _Z17probe_fmaf_kernelPfff_param_1,
	.param .f32 _Z17probe_fmaf_kernelPfff_param_2
)
{
	.reg .pred 	%p<2>;
	.reg .b32 	%r<2>;
	.reg .b32 	%f<4>;
	.reg .b64 	%rd<3>;

	ld.param.u64 	%rd1, [_Z17probe_fmaf_kernelPfff_param_0];
	ld.param.f32 	%f1, [_Z17probe_fmaf_kernelPfff_param_1];
	ld.param.f32 	%f2, [_Z17probe_fmaf_kernelPfff_param_2];
	mov.u32 	%r1, %tid.x;
	setp.ne.s32 	%p1, %r1, 0;
	@%p1 bra 	$L__BB0_2;
	cvta.to.global.u64 	%rd2, %rd1;
	add.f32 	%f3, %f1, %f2;
	st.global.f32 	[%rd2], %f3;
$L__BB0_2:
	ret;

}
	// .globl	_Z23probe_fma_double_kernelPfdd
.visible .entry _Z23probe_fma_double_kernelPfdd(
	.param .u64 .ptr .align 1 _Z23probe_fma_double_kernelPfdd_param_0,
	.param .f64 _Z23probe_fma_double_kernelPfdd_param_1,
	.param .f64 _Z23probe_fma_double_kernelPfdd_param_2
)
{
	.reg .pred 	%p<2>;
	.reg .b32 	%r<2>;
	.reg .b32 	%f<2>;
	.reg .b64 	%rd<3>;
	.reg .b64 	%fd<4>;

	ld.param.u64 	%rd1, [_Z23probe_fma_double_kernelPfdd_param_0];
	ld.param.f64 	%fd1, [_Z23probe_fma_double_kernelPfdd_param_1];
	ld.param.f64 	%fd2, [_Z23probe_fma_double_kernelPfdd_param_2];
	mov.u32 	%r1, %tid.x;
	setp.ne.s32 	%p1, %r1, 0;
	@%p1 bra 	$L__BB1_2;
	cvta.to.global.u64 	%rd2, %rd1;
	add.f64 	%fd3, %fd1, %fd2;
	cvt.rn.f32.f64 	%f1, %fd3;
	st.global.f32 	[%rd2], %f1;
$L__BB1_2:
	ret;

}


// ===== COMPILED SASS (sm_100) =====

	.target	sm_100

	.elftype	@"ET_EXEC"


//--------------------- .note.nv.tkinfo           --------------------------
	.section	.note.nv.tkinfo,"",@"SHT_NOTE"
	.sectionflags	@"SHF_NOTE_NV_TKINFO"
	.tkinfo
        /*0018*/ 	.word	0x00000002
        /*0030*/ 	.string	""
        /*0030*/ 	.string	"ptxas"
        /*0030*/ 	.string	"Cuda compilation tools, release 13.0, V13.0.88"
        /*0030*/ 	.string	"Build cuda_13.0.r13.0/compiler.36424714_0"
        /*0030*/ 	.string	"-arch sm_100 -m 64 "



//--------------------- .note.nv.cuinfo           --------------------------
	.section	.note.nv.cuinfo,"",@"SHT_NOTE"
	.sectionflags	@"SHF_NOTE_NV_CUINFO"
        /*0018*/ 	.short	0x0002
        /*001a*/ 	.short	0x0064
        /*001c*/ 	.short	0x0082
	.zero		2


//--------------------- .nv.info                  --------------------------
	.section	.nv.info,"",@"SHT_CUDA_INFO"
	.align	4


	//----- nvinfo : EIATTR_REGCOUNT
	.align		4
        /*0000*/ 	.byte	0x04, 0x2f
        /*0002*/ 	.short	(.L_1 - .L_0)
	.align		4
.L_0:
        /*0004*/ 	.word	index@(_Z17probe_fmaf_kernelPfff)
        /*0008*/ 	.word	0x00000008


	//----- nvinfo : EIATTR_FRAME_SIZE
	.align		4
.L_1:
        /*000c*/ 	.byte	0x04, 0x11
        /*000e*/ 	.short	(.L_3 - .L_2)
	.align		4
.L_2:
        /*0010*/ 	.word	index@(_Z17probe_fmaf_kernelPfff)
        /*0014*/ 	.word	0x00000000


	//----- nvinfo : EIATTR_REGCOUNT
	.align		4
.L_3:
        /*0018*/ 	.byte	0x04, 0x2f
        /*001a*/ 	.short	(.L_5 - .L_4)
	.align		4
.L_4:
        /*001c*/ 	.word	index@(_Z23probe_fma_double_kernelPfdd)
        /*0020*/ 	.word	0x00000008


	//----- nvinfo : EIATTR_FRAME_SIZE
	.align		4
.L_5:
        /*0024*/ 	.byte	0x04, 0x11
        /*0026*/ 	.short	(.L_7 - .L_6)
	.align		4
.L_6:
        /*0028*/ 	.word	index@(_Z23probe_fma_double_kernelPfdd)
        /*002c*/ 	.word	0x00000000


	//----- nvinfo : EIATTR_MIN_STACK_SIZE
	.align		4
.L_7:
        /*0030*/ 	.byte	0x04, 0x12
        /*0032*/ 	.short	(.L_9 - .L_8)
	.align		4
.L_8:
        /*0034*/ 	.word	index@(_Z23probe_fma_double_kernelPfdd)
        /*0038*/ 	.word	0x00000000


	//----- nvinfo : EIATTR_MIN_STACK_SIZE
	.align		4
.L_9:
        /*003c*/ 	.byte	0x04, 0x12
        /*003e*/ 	.short	(.L_11 - .L_10)
	.align		4
.L_10:
        /*0040*/ 	.word	index@(_Z17probe_fmaf_kernelPfff)
        /*0044*/ 	.word	0x00000000
.L_11:


//--------------------- .nv.compat                --------------------------
	.section	.nv.compat,"",@"SHT_CUDA_COMPAT_INFO"
	.align	4
        /*0000*/ 	.byte	0x02, 0x09, 0x00, 0x00, 0x02, 0x02, 0x01, 0x00, 0x02, 0x05, 0x05, 0x00, 0x03, 0x07, 0x01, 0x01
        /*0010*/ 	.byte	0x02, 0x03, 0x00, 0x00, 0x02, 0x06, 0x01, 0x00, 0x04, 0x0b, 0x08, 0x00, 0x01, 0x00, 0x00, 0x00
        /*0020*/ 	.byte	0x00, 0x00, 0x00, 0x00


//--------------------- .nv.info._Z23probe_fma_double_kernelPfdd --------------------------
	.section	.nv.info._Z23probe_fma_double_kernelPfdd,"",@"SHT_CUDA_INFO"
	.sectionflags	@""
	.align	4


	//----- nvinfo : EIATTR_CUDA_API_VERSION
	.align		4
        /*0000*/ 	.byte	0x04, 0x37
        /*0002*/ 	.short	(.L_13 - .L_12)
.L_12:
        /*0004*/ 	.word	0x00000082


	//----- nvinfo : EIATTR_KPARAM_INFO
	.align		4
.L_13:
        /*0008*/ 	.byte	0x04, 0x17
        /*000a*/ 	.short	(.L_15 - .L_14)
.L_14:
        /*000c*/ 	.word	0x00000000
        /*0010*/ 	.short	0x0002
        /*0012*/ 	.short	0x0010
        /*0014*/ 	.byte	0x00, 0xf0, 0x21, 0x00


	//----- nvinfo : EIATTR_KPARAM_INFO
	.align		4
.L_15:
        /*0018*/ 	.byte	0x04, 0x17
        /*001a*/ 	.short	(.L_17 - .L_16)
.L_16:
        /*001c*/ 	.word	0x00000000
        /*0020*/ 	.short	0x0001
        /*0022*/ 	.short	0x0008
        /*0024*/ 	.byte	0x00, 0xf0, 0x21, 0x00


	//----- nvinfo : EIATTR_KPARAM_INFO
	.align		4
.L_17:
        /*0028*/ 	.byte	0x04, 0x17
        /*002a*/ 	.short	(.L_19 - .L_18)
.L_18:
        /*002c*/ 	.word	0x00000000
        /*0030*/ 	.short	0x0000
        /*0032*/ 	.short	0x0000
        /*0034*/ 	.byte	0x00, 0xf5, 0x21, 0x00


	//----- nvinfo : EIATTR_SPARSE_MMA_MASK
	.align		4
.L_19:
        /*0038*/ 	.byte	0x03, 0x50
        /*003a*/ 	.short	0x0000


	//----- nvinfo : EIATTR_MAXREG_COUNT
	.align		4
        /*003c*/ 	.byte	0x03, 0x1b
        /*003e*/ 	.short	0x00ff


	//----- nvinfo : EIATTR_MERCURY_ISA_VERSION
	.align		4
        /*0040*/ 	.byte	0x03, 0x5f
        /*0042*/ 	.short	0x0101


	//----- nvinfo : EIATTR_VRC_CTA_INIT_COUNT
	.align		4
        /*0044*/ 	.byte	0x02, 0x4a
	.zero		1
	.zero		1


	//----- nvinfo : EIATTR_EXIT_INSTR_OFFSETS
	.align		4
        /*0048*/ 	.byte	0x04, 0x1c
        /*004a*/ 	.short	(.L_21 - .L_20)


	//   ....[0]....
.L_20:
        /*004c*/ 	.word	0x00000030


	//   ....[1]....
        /*0050*/ 	.word	0x000000b0


	//----- nvinfo : EIATTR_CBANK_PARAM_SIZE
	.align		4
.L_21:
        /*0054*/ 	.byte	0x03, 0x19
        /*0056*/ 	.short	0x0018


	//----- nvinfo : EIATTR_PARAM_CBANK
	.align		4
        /*0058*/ 	.byte	0x04, 0x0a
        /*005a*/ 	.short	(.L_23 - .L_22)
	.align		4
.L_22:
        /*005c*/ 	.word	index@(.nv.constant0._Z23probe_fma_double_kernelPfdd)
        /*0060*/ 	.short	0x0380
        /*0062*/ 	.short	0x0018


	//----- nvinfo : EIATTR_SW_WAR
	.align		4
.L_23:
        /*0064*/ 	.byte	0x04, 0x36
        /*0066*/ 	.short	(.L_25 - .L_24)
.L_24:
        /*0068*/ 	.word	0x00000008
.L_25:


//--------------------- .nv.info._Z17probe_fmaf_kernelPfff --------------------------
	.section	.nv.info._Z17probe_fmaf_kernelPfff,"",@"SHT_CUDA_INFO"
	.sectionflags	@""
	.align	4


	//----- nvinfo : EIATTR_CUDA_API_VERSION
	.align		4
        /*0000*/ 	.byte	0x04, 0x37
        /*0002*/ 	.short	(.L_27 - .L_26)
.L_26:
        /*0004*/ 	.word	0x00000082


	//----- nvinfo : EIATTR_KPARAM_INFO
	.align		4
.L_27:
        /*0008*/ 	.byte	0x04, 0x17
        /*000a*/ 	.short	(.L_29 - .L_28)
.L_28:
        /*000c*/ 	.word	0x00000000
        /*0010*/ 	.short	0x0002
        /*0012*/ 	.short	0x000c
        /*0014*/ 	.byte	0x00, 0xf0, 0x11, 0x00


	//----- nvinfo : EIATTR_KPARAM_INFO
	.align		4
.L_29:
        /*0018*/ 	.byte	0x04, 0x17
        /*001a*/ 	.short	(.L_31 - .L_30)
.L_30:
        /*001c*/ 	.word	0x00000000
        /*0020*/ 	.short	0x0001
        /*0022*/ 	.short	0x0008
        /*0024*/ 	.byte	0x00, 0xf0, 0x11, 0x00


	//----- nvinfo : EIATTR_KPARAM_INFO
	.align		4
.L_31:
        /*0028*/ 	.byte	0x04, 0x17
        /*002a*/ 	.short	(.L_33 - .L_32)
.L_32:
        /*002c*/ 	.word	0x00000000
        /*0030*/ 	.short	0x0000
        /*0032*/ 	.short	0x0000
        /*0034*/ 	.byte	0x00, 0xf5, 0x21, 0x00


	//----- nvinfo : EIATTR_SPARSE_MMA_MASK
	.align		4
.L_33:
        /*0038*/ 	.byte	0x03, 0x50
        /*003a*/ 	.short	0x0000


	//----- nvinfo : EIATTR_MAXREG_COUNT
	.align		4
        /*003c*/ 	.byte	0x03, 0x1b
        /*003e*/ 	.short	0x00ff


	//----- nvinfo : EIATTR_MERCURY_ISA_VERSION
	.align		4
        /*0040*/ 	.byte	0x03, 0x5f
        /*0042*/ 	.short	0x0101


	//----- nvinfo : EIATTR_VRC_CTA_INIT_COUNT
	.align		4
        /*0044*/ 	.byte	0x02, 0x4a
	.zero		1
	.zero		1


	//----- nvinfo : EIATTR_EXIT_INSTR_OFFSETS
	.align		4
        /*0048*/ 	.byte	0x04, 0x1c
        /*004a*/ 	.short	(.L_35 - .L_34)


	//   ....[0]....
.L_34:
        /*004c*/ 	.word	0x00000030


	//   ....[1]....
        /*0050*/ 	.word	0x00000090


	//----- nvinfo : EIATTR_CBANK_PARAM_SIZE
	.align		4
.L_35:
        /*0054*/ 	.byte	0x03, 0x19
        /*0056*/ 	.short	0x0010


	//----- nvinfo : EIATTR_PARAM_CBANK
	.align		4
        /*0058*/ 	.byte	0x04, 0x0a
        /*005a*/ 	.short	(.L_37 - .L_36)
	.align		4
.L_36:
        /*005c*/ 	.word	index@(.nv.constant0._Z17probe_fmaf_kernelPfff)
        /*0060*/ 	.short	0x0380
        /*0062*/ 	.short	0x0010


	//----- nvinfo : EIATTR_SW_WAR
	.align		4
.L_37:
        /*0064*/ 	.byte	0x04, 0x36
        /*0066*/ 	.short	(.L_39 - .L_38)
.L_38:
        /*0068*/ 	.word	0x00000008
.L_39:


//--------------------- .nv.callgraph             --------------------------
	.section	.nv.callgraph,"",@"SHT_CUDA_CALLGRAPH"
	.align	4
	.sectionentsize	8
	.align		4
        /*0000*/ 	.word	0x00000000
	.align		4
        /*0004*/ 	.word	0xffffffff
	.align		4
        /*0008*/ 	.word	0x00000000
	.align		4
        /*000c*/ 	.word	0xfffffffe
	.align		4
        /*0010*/ 	.word	0x00000000
	.align		4
        /*0014*/ 	.word	0xfffffffd
	.align		4
        /*0018*/ 	.word	0x00000000
	.align		4
        /*001c*/ 	.word	0xfffffffc


//--------------------- .text._Z23probe_fma_double_kernelPfdd --------------------------
	.section	.text._Z23probe_fma_double_kernelPfdd,"ax",@progbits
	.align	128
        .global         _Z23probe_fma_double_kernelPfdd
        .type           _Z23probe_fma_double_kernelPfdd,@function
        .size           _Z23probe_fma_double_kernelPfdd,(.L_x_2 - _Z23probe_fma_double_kernelPfdd)
        .other          _Z23probe_fma_double_kernelPfdd,@"STO_CUDA_ENTRY STV_DEFAULT"
_Z23probe_fma_double_kernelPfdd:
.text._Z23probe_fma_double_kernelPfdd:
[----:B------:R-:W-:Y:S01]  /*0000*/  LDC R1, c[0x0][0x37c] ;  /* 0x0000df00ff017b82 */ /* 0x000fe20000000800 */
[----:B------:R-:W0:Y:S02]  /*0010*/  S2R R0, SR_TID.X ;  /* 0x0000000000007919 */ /* 0x000e240000002100 */
[----:B0-----:R-:W-:-:S13]  /*0020*/  ISETP.NE.AND P0, PT, R0, RZ, PT ;  /* 0x000000ff0000720c */ /* 0x001fda0003f05270 */
[----:B------:R-:W-:Y:S05]  /*0030*/  @P0 EXIT ;  /* 0x000000000000094d */ /* 0x000fea0003800000 */
[----:B------:R-:W0:Y:S01]  /*0040*/  LDC.64 R2, c[0x0][0x390] ;  /* 0x0000e400ff027b82 */ /* 0x000e220000000a00 */
[----:B------:R-:W0:Y:S07]  /*0050*/  LDCU.64 UR4, c[0x0][0x388] ;  /* 0x00007100ff0477ac */ /* 0x000e2e0008000a00 */
[----:B------:R-:W1:Y:S01]  /*0060*/  LDC.64 R4, c[0x0][0x380] ;  /* 0x0000e000ff047b82 */ /* 0x000e620000000a00 */
[----:B0-----:R-:W-:Y:S01]  /*0070*/  DADD R2, R2, UR4 ;  /* 0x0000000402027e29 */ /* 0x001fe20008000000 */
[----:B------:R-:W1:Y:S09]  /*0080*/  LDCU.64 UR4, c[0x0][0x358] ;  /* 0x00006b00ff0477ac */ /* 0x000e720008000a00 */
[----:B------:R-:W1:Y:S02]  /*0090*/  F2F.F32.F64 R3, R2 ;  /* 0x0000000200037310 */ /* 0x000e640000301000 */
[----:B-1----:R-:W-:Y:S01]  /*00a0*/  STG.E desc[UR4][R4.64], R3 ;  /* 0x0000000304007986 */ /* 0x002fe2000c101904 */
[----:B------:R-:W-:Y:S05]  /*00b0*/  EXIT ;  /* 0x000000000000794d */ /* 0x000fea0003800000 */
.L_x_0:
[----:B------:R-:W-:-:S00]  /*00c0*/  BRA `(.L_x_0) ;  /* 0xfffffffc00fc7947 */ /* 0x000fc0000383ffff */
[----:B------:R-:W-:-:S00]  /*00d0*/  NOP ;  /* 0x0000000000007918 */ /* 0x000fc00000000000 */
        /* <DEDUP_REMOVED lines=10> */
.L_x_2:


//--------------------- .text._Z17probe_fmaf_kernelPfff --------------------------
	.section	.text._Z17probe_fmaf_kernelPfff,"ax",@progbits
	.align	128
        .global         _Z17probe_fmaf_kernelPfff
        .type           _Z17probe_fmaf_kernelPfff,@function
        .size           _Z17probe_fmaf_kernelPfff,(.L_x_3 - _Z17probe_fmaf_kernelPfff)
        .other          _Z17probe_fmaf_kernelPfff,@"STO_CUDA_ENTRY STV_DEFAULT"
_Z17probe_fmaf_kernelPfff:
.text._Z17probe_fmaf_kernelPfff:
[----:B------:R-:W-:Y:S01]  /*0000*/  LDC R1, c[0x0][0x37c] ;  /* 0x0000df00ff017b82 */ /* 0x000fe20000000800 */
[----:B------:R-:W0:Y:S02]  /*0010*/  S2R R0, SR_TID.X ;  /* 0x0000000000007919 */ /* 0x000e240000002100 */
[----:B0-----:R-:W-:-:S13]  /*0020*/  ISETP.NE.AND P0, PT, R0, RZ, PT ;  /* 0x000000ff0000720c */ /* 0x001fda0003f05270 */
[----:B------:R-:W-:Y:S05]  /*0030*/  @P0 EXIT ;  /* 0x000000000000094d */ /* 0x000fea0003800000 */
[----:B------:R-:W0:Y:S01]  /*0040*/  LDC.64 R4, c[0x0][0x388] ;  /* 0x0000e200ff047b82 */ /* 0x000e220000000a00 */
[----:B------:R-:W1:Y:S07]  /*0050*/  LDCU.64 UR4, c[0x0][0x358] ;  /* 0x00006b00ff0477ac */ /* 0x000e6e0008000a00 */
[----:B------:R-:W1:Y:S01]  /*0060*/  LDC.64 R2, c[0x0][0x380] ;  /* 0x0000e000ff027b82 */ /* 0x000e620000000a00 */
[----:B0-----:R-:W-:-:S05]  /*0070*/  FADD R5, R4, R5 ;  /* 0x0000000504057221 */ /* 0x001fca0000000000 */
[----:B-1----:R-:W-:Y:S01]  /*0080*/  STG.E desc[UR4][R2.64], R5 ;  /* 0x0000000502007986 */ /* 0x002fe2000c101904 */
[----:B------:R-:W-:Y:S05]  /*0090*/  EXIT ;  /* 0x000000000000794d */ /* 0x000fea0003800000 */
.L_x_1:
        /* <DEDUP_REMOVED lines=14> */
.L_x_3:


//--------------------- .nv.shared.reserved.0     --------------------------
	.section	.nv.shared.reserved.0,"aw",@nobits
	.weak		__nv_reservedSMEM_offset_0_alias
	.size		__nv_reservedSMEM_offset_0_alias, 0, 64
	.other		__nv_reservedSMEM_offset_0_alias,@"STO_CUDA_RESERVED_SHARED STV_DEFAULT"
__nv_reservedSMEM_offset_0_alias:
	.zero		0
	.zero		64


//--------------------- .nv.constant0._Z23probe_fma_double_kernelPfdd --------------------------
	.section	.nv.constant0._Z23probe_fma_double_kernelPfdd,"a",@progbits
	.sectionflags	@""
	.align	4
.nv.constant0._Z23probe_fma_double_kernelPfdd:
	.zero		920


//--------------------- .nv.constant0._Z17probe_fmaf_kernelPfff --------------------------
	.section	.nv.constant0._Z17probe_fmaf_kernelPfff,"a",@progbits
	.sectionflags	@""
	.align	4
.nv.constant0._Z17probe_fmaf_kernelPfff:
	.zero		912


//--------------------- SYMBOLS --------------------------

	.type		.nv.reservedSmem.offset0,@object
	.size		.nv.reservedSmem.offset0,0x4
